//
// Generated by NVIDIA NVVM Compiler
//
// Compiler Build ID: CL-36424714
// Cuda compilation tools, release 13.0, V13.0.88
// Based on NVVM 20.0.0
//

.version 9.0
.target sm_100
.address_size 64

	// .globl	_Z11get_qualityP6float4jjPf

.visible .entry _Z11get_qualityP6float4jjPf(
	.param .u64 .ptr .align 1 _Z11get_qualityP6float4jjPf_param_0,
	.param .u32 _Z11get_qualityP6float4jjPf_param_1,
	.param .u32 _Z11get_qualityP6float4jjPf_param_2,
	.param .u64 .ptr .align 1 _Z11get_qualityP6float4jjPf_param_3
)
{


	ret;

}


// ===== COMPILED SASS (sm_100) =====

	.target	sm_100

	.elftype	@"ET_EXEC"


//--------------------- .note.nv.tkinfo           --------------------------
	.section	.note.nv.tkinfo,"",@"SHT_NOTE"
	.sectionflags	@"SHF_NOTE_NV_TKINFO"
	.tkinfo
        /*0018*/ 	.word	0x00000002
        /*0030*/ 	.string	""
        /*0030*/ 	.string	"ptxas"
        /*0030*/ 	.string	"Cuda compilation tools, release 13.0, V13.0.88"
        /*0030*/ 	.string	"Build cuda_13.0.r13.0/compiler.36424714_0"
        /*0030*/ 	.string	"-arch sm_100 -m 64 "



//--------------------- .note.nv.cuinfo           --------------------------
	.section	.note.nv.cuinfo,"",@"SHT_NOTE"
	.sectionflags	@"SHF_NOTE_NV_CUINFO"
        /*0018*/ 	.short	0x0002
        /*001a*/ 	.short	0x0064
        /*001c*/ 	.short	0x0082
	.zero		2


//--------------------- .nv.info                  --------------------------
	.section	.nv.info,"",@"SHT_CUDA_INFO"
	.align	4


	//----- nvinfo : EIATTR_REGCOUNT
	.align		4
        /*0000*/ 	.byte	0x04, 0x2f
        /*0002*/ 	.short	(.L_1 - .L_0)
	.align		4
.L_0:
        /*0004*/ 	.word	index@(_Z11get_qualityP6float4jjPf)
        /*0008*/ 	.word	0x00000004


	//----- nvinfo : EIATTR_FRAME_SIZE
	.align		4
.L_1:
        /*000c*/ 	.byte	0x04, 0x11
        /*000e*/ 	.short	(.L_3 - .L_2)
	.align		4
.L_2:
        /*0010*/ 	.word	index@(_Z11get_qualityP6float4jjPf)
        /*0014*/ 	.word	0x00000000


	//----- nvinfo : EIATTR_MIN_STACK_SIZE
	.align		4
.L_3:
        /*0018*/ 	.byte	0x04, 0x12
        /*001a*/ 	.short	(.L_5 - .L_4)
	.align		4
.L_4:
        /*001c*/ 	.word	index@(_Z11get_qualityP6float4jjPf)
        /*0020*/ 	.word	0x00000000
.L_5:


//--------------------- .nv.compat                --------------------------
	.section	.nv.compat,"",@"SHT_CUDA_COMPAT_INFO"
	.align	4
        /*0000*/ 	.byte	0x02, 0x09, 0x00, 0x00, 0x02, 0x02, 0x01, 0x00, 0x02, 0x05, 0x05, 0x00, 0x03, 0x07, 0x01, 0x01
        /*0010*/ 	.byte	0x02, 0x03, 0x00, 0x00, 0x02, 0x06, 0x01, 0x00, 0x04, 0x0b, 0x08, 0x00, 0x09, 0x00, 0x00, 0x00
        /*0020*/ 	.byte	0x00, 0x00, 0x00, 0x00


//--------------------- .nv.info._Z11get_qualityP6float4jjPf --------------------------
	.section	.nv.info._Z11get_qualityP6float4jjPf,"",@"SHT_CUDA_INFO"
	.sectionflags	@""
	.align	4


	//----- nvinfo : EIATTR_CUDA_API_VERSION
	.align		4
        /*0000*/ 	.byte	0x04, 0x37
        /*0002*/ 	.short	(.L_7 - .L_6)
.L_6:
        /*0004*/ 	.word	0x00000082


	//----- nvinfo : EIATTR_KPARAM_INFO
	.align		4
.L_7:
        /*0008*/ 	.byte	0x04, 0x17
        /*000a*/ 	.short	(.L_9 - .L_8)
.L_8:
        /*000c*/ 	.word	0x00000000
        /*0010*/ 	.short	0x0003
        /*0012*/ 	.short	0x0010
        /*0014*/ 	.byte	0x00, 0xf5, 0x21, 0x00


	//----- nvinfo : EIATTR_KPARAM_INFO
	.align		4
.L_9:
        /*0018*/ 	.byte	0x04, 0x17
        /*001a*/ 	.short	(.L_11 - .L_10)
.L_10:
        /*001c*/ 	.word	0x00000000
        /*0020*/ 	.short	0x0002
        /*0022*/ 	.short	0x000c
        /*0024*/ 	.byte	0x00, 0xf0, 0x11, 0x00


	//----- nvinfo : EIATTR_KPARAM_INFO
	.align		4
.L_11:
        /*0028*/ 	.byte	0x04, 0x17
        /*002a*/ 	.short	(.L_13 - .L_12)
.L_12:
        /*002c*/ 	.word	0x00000000
        /*0030*/ 	.short	0x0001
        /*0032*/ 	.short	0x0008
        /*0034*/ 	.byte	0x00, 0xf0, 0x11, 0x00


	//----- nvinfo : EIATTR_KPARAM_INFO
	.align		4
.L_13:
        /*0038*/ 	.byte	0x04, 0x17
        /*003a*/ 	.short	(.L_15 - .L_14)
.L_14:
        /*003c*/ 	.word	0x00000000
        /*0040*/ 	.short	0x0000
        /*0042*/ 	.short	0x0000
        /*0044*/ 	.byte	0x00, 0xf5, 0x21, 0x00


	//----- nvinfo : EIATTR_SPARSE_MMA_MASK
	.align		4
.L_15:
        /*0048*/ 	.byte	0x03, 0x50
        /*004a*/ 	.short	0x0000


	//----- nvinfo : EIATTR_MAXREG_COUNT
	.align		4
        /*004c*/ 	.byte	0x03, 0x1b
        /*004e*/ 	.short	0x00ff


	//----- nvinfo : EIATTR_MERCURY_ISA_VERSION
	.align		4
        /*0050*/ 	.byte	0x03, 0x5f
        /*0052*/ 	.short	0x0101


	//----- nvinfo : EIATTR_VRC_CTA_INIT_COUNT
	.align		4
        /*0054*/ 	.byte	0x02, 0x4a
	.zero		1
	.zero		1


	//----- nvinfo : EIATTR_EXIT_INSTR_OFFSETS
	.align		4
        /*0058*/ 	.byte	0x04, 0x1c
        /*005a*/ 	.short	(.L_17 - .L_16)


	//   ....[0]....
.L_16:
        /*005c*/ 	.word	0x00000010


	//----- nvinfo : EIATTR_CBANK_PARAM_SIZE
	.align		4
.L_17:
        /*0060*/ 	.byte	0x03, 0x19
        /*0062*/ 	.short	0x0018


	//----- nvinfo : EIATTR_PARAM_CBANK
	.align		4
        /*0064*/ 	.byte	0x04, 0x0a
        /*0066*/ 	.short	(.L_19 - .L_18)
	.align		4
.L_18:
        /*0068*/ 	.word	index@(.nv.constant0._Z11get_qualityP6float4jjPf)
        /*006c*/ 	.short	0x0380
        /*006e*/ 	.short	0x0018


	//----- nvinfo : EIATTR_SW_WAR
	.align		4
.L_19:
        /*0070*/ 	.byte	0x04, 0x36
        /*0072*/ 	.short	(.L_21 - .L_20)
.L_20:
        /*0074*/ 	.word	0x00000008
.L_21:


//--------------------- .nv.callgraph             --------------------------
	.section	.nv.callgraph,"",@"SHT_CUDA_CALLGRAPH"
	.align	4
	.sectionentsize	8
	.align		4
        /*0000*/ 	.word	0x00000000
	.align		4
        /*0004*/ 	.word	0xffffffff
	.align		4
        /*0008*/ 	.word	0x00000000
	.align		4
        /*000c*/ 	.word	0xfffffffe
	.align		4
        /*0010*/ 	.word	0x00000000
	.align		4
        /*0014*/ 	.word	0xfffffffd
	.align		4
        /*0018*/ 	.word	0x00000000
	.align		4
        /*001c*/ 	.word	0xfffffffc


//--------------------- .text._Z11get_qualityP6float4jjPf --------------------------
	.section	.text._Z11get_qualityP6float4jjPf,"ax",@progbits
	.align	128
        .global         _Z11get_qualityP6float4jjPf
        .type           _Z11get_qualityP6float4jjPf,@function
        .size           _Z11get_qualityP6float4jjPf,(.L_x_1 - _Z11get_qualityP6float4jjPf)
        .other          _Z11get_qualityP6float4jjPf,@"STO_CUDA_ENTRY STV_DEFAULT"
_Z11get_qualityP6float4jjPf:
.text._Z11get_qualityP6float4jjPf:
[----:B------:R-:W-:Y:S01]  /*0000*/  LDC R1, c[0x0][0x37c] ;  /* 0x0000df00ff017b82 */ /* 0x000fe20000000800 */
[----:B------:R-:W-:Y:S05]  /*0010*/  EXIT ;  /* 0x000000000000794d */ /* 0x000fea0003800000 */
.L_x_0:
[----:B------:R-:W-:-:S00]  /*0020*/  BRA `(.L_x_0) ;  /* 0xfffffffc00fc7947 */ /* 0x000fc0000383ffff */
[----:B------:R-:W-:-:S00]  /*0030*/  NOP ;  /* 0x0000000000007918 */ /* 0x000fc00000000000 */
        /* <DEDUP_REMOVED lines=12> */
.L_x_1:


//--------------------- .nv.shared.reserved.0     --------------------------
	.section	.nv.shared.reserved.0,"aw",@nobits
	.weak		__nv_reservedSMEM_offset_0_alias
	.size		__nv_reservedSMEM_offset_0_alias, 0, 64
	.other		__nv_reservedSMEM_offset_0_alias,@"STO_CUDA_RESERVED_SHARED STV_DEFAULT"
__nv_reservedSMEM_offset_0_alias:
	.zero		0
	.zero		64


//--------------------- .nv.constant0._Z11get_qualityP6float4jjPf --------------------------
	.section	.nv.constant0._Z11get_qualityP6float4jjPf,"a",@progbits
	.sectionflags	@""
	.align	4
.nv.constant0._Z11get_qualityP6float4jjPf:
	.zero		920


//--------------------- SYMBOLS --------------------------

	.type		.nv.reservedSmem.offset0,@object
	.size		.nv.reservedSmem.offset0,0x4
